	.headerflags	@"EF_CUDA_TEXMODE_UNIFIED EF_CUDA_64BIT_ADDRESS EF_CUDA_ACCELERATORS EF_CUDA_SM90 EF_CUDA_VIRTUAL_SM(EF_CUDA_SM90)"
	.elftype	@"ET_EXEC"


//--------------------- .nv.info                  --------------------------
	.section	.nv.info,"",@"SHT_CUDA_INFO"
	.align	4


	//----- nvinfo : EIATTR_REGCOUNT
	.align		4
        /*0000*/ 	.byte	0x04, 0x2f
        /*0002*/ 	.short	(.L_3 - .L_2)
	.align		4
.L_2:
        /*0004*/ 	.word	index@(triton_poi_fused__native_batch_norm_legit_no_training_add_relu_46)
        /*0008*/ 	.word	0x00000028


	//----- nvinfo : EIATTR_MIN_STACK_SIZE
	.align		4
.L_3:
        /*000c*/ 	.byte	0x04, 0x12
        /*000e*/ 	.short	(.L_5 - .L_4)
	.align		4
.L_4:
        /*0010*/ 	.word	index@(triton_poi_fused__native_batch_norm_legit_no_training_add_relu_46)
        /*0014*/ 	.word	0x00000000


	//----- nvinfo : EIATTR_FRAME_SIZE
	.align		4
.L_5:
        /*0018*/ 	.byte	0x04, 0x11
        /*001a*/ 	.short	(.L_7 - .L_6)
	.align		4
.L_6:
        /*001c*/ 	.word	index@(triton_poi_fused__native_batch_norm_legit_no_training_add_relu_46)
        /*0020*/ 	.word	0x00000000


	//----- nvinfo : EIATTR_MIN_STACK_SIZE
	.align		4
.L_7:
        /*0024*/ 	.byte	0x04, 0x12
        /*0026*/ 	.short	(.L_9 - .L_8)
	.align		4
.L_8:
        /*0028*/ 	.word	index@(triton_poi_fused__native_batch_norm_legit_no_training_add_relu_46)
        /*002c*/ 	.word	0x00000000
.L_9:


//--------------------- .nv.info.triton_poi_fused__native_batch_norm_legit_no_training_add_relu_46 --------------------------
	.section	.nv.info.triton_poi_fused__native_batch_norm_legit_no_training_add_relu_46,"",@"SHT_CUDA_INFO"
	.sectionflags	@""
	.align	4


	//----- nvinfo : EIATTR_CUDA_API_VERSION
	.align		4
        /*0000*/ 	.byte	0x04, 0x37
        /*0002*/ 	.short	(.L_11 - .L_10)
.L_10:
        /*0004*/ 	.word	0x0000007c


	//----- nvinfo : EIATTR_KPARAM_INFO
	.align		4
.L_11:
        /*0008*/ 	.byte	0x04, 0x17
        /*000a*/ 	.short	(.L_13 - .L_12)
.L_12:
        /*000c*/ 	.word	0x00000000
        /*0010*/ 	.short	0x0011
        /*0012*/ 	.short	0x0088
        /*0014*/ 	.byte	0x00, 0xf0, 0x11, 0x00


	//----- nvinfo : EIATTR_KPARAM_INFO
	.align		4
.L_13:
        /*0018*/ 	.byte	0x04, 0x17
        /*001a*/ 	.short	(.L_15 - .L_14)
.L_14:
        /*001c*/ 	.word	0x00000000
        /*0020*/ 	.short	0x0010
        /*0022*/ 	.short	0x0080
        /*0024*/ 	.byte	0x00, 0xf4, 0x21, 0x00


	//----- nvinfo : EIATTR_KPARAM_INFO
	.align		4
.L_15:
        /*0028*/ 	.byte	0x04, 0x17
        /*002a*/ 	.short	(.L_17 - .L_16)
.L_16:
        /*002c*/ 	.word	0x00000000
        /*0030*/ 	.short	0x000f
        /*0032*/ 	.short	0x0078
        /*0034*/ 	.byte	0x00, 0xf4, 0x21, 0x00


	//----- nvinfo : EIATTR_KPARAM_INFO
	.align		4
.L_17:
        /*0038*/ 	.byte	0x04, 0x17
        /*003a*/ 	.short	(.L_19 - .L_18)
.L_18:
        /*003c*/ 	.word	0x00000000
        /*0040*/ 	.short	0x000e
        /*0042*/ 	.short	0x0070
        /*0044*/ 	.byte	0x00, 0xf4, 0x21, 0x00


	//----- nvinfo : EIATTR_KPARAM_INFO
	.align		4
.L_19:
        /*0048*/ 	.byte	0x04, 0x17
        /*004a*/ 	.short	(.L_21 - .L_20)
.L_20:
        /*004c*/ 	.word	0x00000000
        /*0050*/ 	.short	0x000d
        /*0052*/ 	.short	0x0068
        /*0054*/ 	.byte	0x00, 0xf4, 0x21, 0x00


	//----- nvinfo : EIATTR_KPARAM_INFO
	.align		4
.L_21:
        /*0058*/ 	.byte	0x04, 0x17
        /*005a*/ 	.short	(.L_23 - .L_22)
.L_22:
        /*005c*/ 	.word	0x00000000
        /*0060*/ 	.short	0x000c
        /*0062*/ 	.short	0x0060
        /*0064*/ 	.byte	0x00, 0xf4, 0x21, 0x00


	//----- nvinfo : EIATTR_KPARAM_INFO
	.align		4
.L_23:
        /*0068*/ 	.byte	0x04, 0x17
        /*006a*/ 	.short	(.L_25 - .L_24)
.L_24:
        /*006c*/ 	.word	0x00000000
        /*0070*/ 	.short	0x000b
        /*0072*/ 	.short	0x0058
        /*0074*/ 	.byte	0x00, 0xf4, 0x21, 0x00


	//----- nvinfo : EIATTR_KPARAM_INFO
	.align		4
.L_25:
        /*0078*/ 	.byte	0x04, 0x17
        /*007a*/ 	.short	(.L_27 - .L_26)
.L_26:
        /*007c*/ 	.word	0x00000000
        /*0080*/ 	.short	0x000a
        /*0082*/ 	.short	0x0050
        /*0084*/ 	.byte	0x00, 0xf4, 0x21, 0x00


	//----- nvinfo : EIATTR_KPARAM_INFO
	.align		4
.L_27:
        /*0088*/ 	.byte	0x04, 0x17
        /*008a*/ 	.short	(.L_29 - .L_28)
.L_28:
        /*008c*/ 	.word	0x00000000
        /*0090*/ 	.short	0x0009
        /*0092*/ 	.short	0x0048
        /*0094*/ 	.byte	0x00, 0xf4, 0x21, 0x00


	//----- nvinfo : EIATTR_KPARAM_INFO
	.align		4
.L_29:
        /*0098*/ 	.byte	0x04, 0x17
        /*009a*/ 	.short	(.L_31 - .L_30)
.L_30:
        /*009c*/ 	.word	0x00000000
        /*00a0*/ 	.short	0x0008
        /*00a2*/ 	.short	0x0040
        /*00a4*/ 	.byte	0x00, 0xf4, 0x21, 0x00


	//----- nvinfo : EIATTR_KPARAM_INFO
	.align		4
.L_31:
        /*00a8*/ 	.byte	0x04, 0x17
        /*00aa*/ 	.short	(.L_33 - .L_32)
.L_32:
        /*00ac*/ 	.word	0x00000000
        /*00b0*/ 	.short	0x0007
        /*00b2*/ 	.short	0x0038
        /*00b4*/ 	.byte	0x00, 0xf4, 0x21, 0x00


	//----- nvinfo : EIATTR_KPARAM_INFO
	.align		4
.L_33:
        /*00b8*/ 	.byte	0x04, 0x17
        /*00ba*/ 	.short	(.L_35 - .L_34)
.L_34:
        /*00bc*/ 	.word	0x00000000
        /*00c0*/ 	.short	0x0006
        /*00c2*/ 	.short	0x0030
        /*00c4*/ 	.byte	0x00, 0xf4, 0x21, 0x00


	//----- nvinfo : EIATTR_KPARAM_INFO
	.align		4
.L_35:
        /*00c8*/ 	.byte	0x04, 0x17
        /*00ca*/ 	.short	(.L_37 - .L_36)
.L_36:
        /*00cc*/ 	.word	0x00000000
        /*00d0*/ 	.short	0x0005
        /*00d2*/ 	.short	0x0028
        /*00d4*/ 	.byte	0x00, 0xf4, 0x21, 0x00


	//----- nvinfo : EIATTR_KPARAM_INFO
	.align		4
.L_37:
        /*00d8*/ 	.byte	0x04, 0x17
        /*00da*/ 	.short	(.L_39 - .L_38)
.L_38:
        /*00dc*/ 	.word	0x00000000
        /*00e0*/ 	.short	0x0004
        /*00e2*/ 	.short	0x0020
        /*00e4*/ 	.byte	0x00, 0xf4, 0x21, 0x00


	//----- nvinfo : EIATTR_KPARAM_INFO
	.align		4
.L_39:
        /*00e8*/ 	.byte	0x04, 0x17
        /*00ea*/ 	.short	(.L_41 - .L_40)
.L_40:
        /*00ec*/ 	.word	0x00000000
        /*00f0*/ 	.short	0x0003
        /*00f2*/ 	.short	0x0018
        /*00f4*/ 	.byte	0x00, 0xf4, 0x21, 0x00


	//----- nvinfo : EIATTR_KPARAM_INFO
	.align		4
.L_41:
        /*00f8*/ 	.byte	0x04, 0x17
        /*00fa*/ 	.short	(.L_43 - .L_42)
.L_42:
        /*00fc*/ 	.word	0x00000000
        /*0100*/ 	.short	0x0002
        /*0102*/ 	.short	0x0010
        /*0104*/ 	.byte	0x00, 0xf4, 0x21, 0x00


	//----- nvinfo : EIATTR_KPARAM_INFO
	.align		4
.L_43:
        /*0108*/ 	.byte	0x04, 0x17
        /*010a*/ 	.short	(.L_45 - .L_44)
.L_44:
        /*010c*/ 	.word	0x00000000
        /*0110*/ 	.short	0x0001
        /*0112*/ 	.short	0x0008
        /*0114*/ 	.byte	0x00, 0xf4, 0x21, 0x00


	//----- nvinfo : EIATTR_KPARAM_INFO
	.align		4
.L_45:
        /*0118*/ 	.byte	0x04, 0x17
        /*011a*/ 	.short	(.L_47 - .L_46)
.L_46:
        /*011c*/ 	.word	0x00000000
        /*0120*/ 	.short	0x0000
        /*0122*/ 	.short	0x0000
        /*0124*/ 	.byte	0x00, 0xf4, 0x21, 0x00


	//----- nvinfo : EIATTR_SPARSE_MMA_MASK
	.align		4
.L_47:
        /*0128*/ 	.byte	0x03, 0x50
        /*012a*/ 	.short	0x0000


	//----- nvinfo : EIATTR_MAXREG_COUNT
	.align		4
        /*012c*/ 	.byte	0x03, 0x1b
        /*012e*/ 	.short	0x00ff


	//----- nvinfo : EIATTR_EXIT_INSTR_OFFSETS
	.align		4
        /*0130*/ 	.byte	0x04, 0x1c
        /*0132*/ 	.short	(.L_49 - .L_48)


	//   ....[0]....
.L_48:
        /*0134*/ 	.word	0x00000b90


	//   ....[1]....
        /*0138*/ 	.word	0x00000bb0


	//----- nvinfo : EIATTR_REQNTID
	.align		4
.L_49:
        /*013c*/ 	.byte	0x04, 0x10
        /*013e*/ 	.short	(.L_51 - .L_50)
.L_50:
        /*0140*/ 	.word	0x00000080
        /*0144*/ 	.word	0x00000001
        /*0148*/ 	.word	0x00000001


	//----- nvinfo : EIATTR_CBANK_PARAM_SIZE
	.align		4
.L_51:
        /*014c*/ 	.byte	0x03, 0x19
        /*014e*/ 	.short	0x008c


	//----- nvinfo : EIATTR_PARAM_CBANK
	.align		4
        /*0150*/ 	.byte	0x04, 0x0a
        /*0152*/ 	.short	(.L_53 - .L_52)
	.align		4
.L_52:
        /*0154*/ 	.word	index@(.nv.constant0.triton_poi_fused__native_batch_norm_legit_no_training_add_relu_46)
        /*0158*/ 	.short	0x0210
        /*015a*/ 	.short	0x008c


	//----- nvinfo : EIATTR_SW_WAR
	.align		4
.L_53:
        /*015c*/ 	.byte	0x04, 0x36
        /*015e*/ 	.short	(.L_55 - .L_54)
.L_54:
        /*0160*/ 	.word	0x00000008
.L_55:


//--------------------- .nv.callgraph             --------------------------
	.section	.nv.callgraph,"",@"SHT_CUDA_CALLGRAPH"
	.align	4
	.sectionentsize	8
	.align		4
        /*0000*/ 	.word	0x00000000
	.align		4
        /*0004*/ 	.word	0xffffffff
	.align		4
        /*0008*/ 	.word	0x00000000
	.align		4
        /*000c*/ 	.word	0xfffffffe
	.align		4
        /*0010*/ 	.word	0x00000000
	.align		4
        /*0014*/ 	.word	0xfffffffd
	.align		4
        /*0018*/ 	.word	0x00000000
	.align		4
        /*001c*/ 	.word	0xfffffffc


//--------------------- .nv.constant4             --------------------------
	.section	.nv.constant4,"a",@progbits
	.align	8
	.align		8
.nv.constant4:
        /*0000*/ 	.dword	_$_str
	.align		8
        /*0008*/ 	.dword	_$_str_$_2


//--------------------- .text.triton_poi_fused__native_batch_norm_legit_no_training_add_relu_46 --------------------------
	.section	.text.triton_poi_fused__native_batch_norm_legit_no_training_add_relu_46,"ax",@progbits
	.align	128
        .global         triton_poi_fused__native_batch_norm_legit_no_training_add_relu_46
        .type           triton_poi_fused__native_batch_norm_legit_no_training_add_relu_46,@function
        .size           triton_poi_fused__native_batch_norm_legit_no_training_add_relu_46,(.L_x_1 - triton_poi_fused__native_batch_norm_legit_no_training_add_relu_46)
        .other          triton_poi_fused__native_batch_norm_legit_no_training_add_relu_46,@"STO_CUDA_ENTRY STV_DEFAULT"
triton_poi_fused__native_batch_norm_legit_no_training_add_relu_46:
.text.triton_poi_fused__native_batch_norm_legit_no_training_add_relu_46:
[----:B------:R-:W0:Y:S01]  /*0000*/  LDC R1, c[0x0][0x28] ;  /* 0x00000a00ff017b82 */ /* 0x000e220000000800 */
[----:B------:R-:W1:Y:S01]  /*0010*/  S2R R0, SR_TID.X ;  /* 0x0000000000007919 */ /* 0x000e620000002100 */
[----:B------:R-:W-:Y:S01]  /*0020*/  HFMA2.MMA R26, -RZ, RZ, 0, 0 ;  /* 0x00000000ff1a7435 */ /* 0x000fe200000001ff */
[----:B------:R-:W-:Y:S01]  /*0030*/  ULDC.64 UR4, c[0x0][0x208] ;  /* 0x0000820000047ab9 */ /* 0x000fe20000000a00 */
[----:B------:R-:W2:Y:S01]  /*0040*/  S2R R5, SR_CTAID.X ;  /* 0x0000000000057919 */ /* 0x000ea20000002500 */
[----:B------:R-:W-:Y:S02]  /*0050*/  MOV R30, RZ ;  /* 0x000000ff001e7202 */ /* 0x000fe40000000f00 */
[----:B------:R-:W-:Y:S01]  /*0060*/  CS2R R18, SRZ ;  /* 0x0000000000127805 */ /* 0x000fe2000001ff00 */
[----:B------:R-:W3:Y:S01]  /*0070*/  LDC.64 R16, c[0x0][0x248] ;  /* 0x00009200ff107b82 */ /* 0x000ee20000000a00 */
[----:B------:R-:W-:Y:S01]  /*0080*/  HFMA2.MMA R36, -RZ, RZ, 0, 0 ;  /* 0x00000000ff247435 */ /* 0x000fe200000001ff */
[----:B------:R-:W-:-:S02]  /*0090*/  CS2R R20, SRZ ;  /* 0x0000000000147805 */ /* 0x000fc4000001ff00 */
[----:B------:R-:W-:-:S04]  /*00a0*/  MOV R35, RZ ;  /* 0x000000ff00237202 */ /* 0x000fc80000000f00 */
[----:B------:R-:W4:Y:S08]  /*00b0*/  LDC.64 R10, c[0x0][0x220] ;  /* 0x00008800ff0a7b82 */ /* 0x000f300000000a00 */
[----:B------:R-:W5:Y:S08]  /*00c0*/  LDC.64 R8, c[0x0][0x238] ;  /* 0x00008e00ff087b82 */ /* 0x000f700000000a00 */
[----:B------:R-:W3:Y:S01]  /*00d0*/  LDC.64 R22, c[0x0][0x260] ;  /* 0x00009800ff167b82 */ /* 0x000ee20000000a00 */
[----:B-1----:R-:W-:-:S02]  /*00e0*/  SHF.L.U32 R0, R0, 0x1, RZ ;  /* 0x0000000100007819 */ /* 0x002fc400000006ff */
[----:B--2---:R-:W-:Y:S02]  /*00f0*/  SHF.R.S32.HI R3, RZ, 0x17, R5 ;  /* 0x00000017ff037819 */ /* 0x004fe40000011405 */
[----:B------:R-:W-:-:S03]  /*0100*/  LOP3.LUT R0, R0, 0xfe, RZ, 0xc0, !PT ;  /* 0x000000fe00007812 */ /* 0x000fc600078ec0ff */
[----:B------:R-:W1:Y:S01]  /*0110*/  LDC.64 R12, c[0x0][0x230] ;  /* 0x00008c00ff0c7b82 */ /* 0x000e620000000a00 */
[----:B------:R-:W-:Y:S02]  /*0120*/  SGXT R3, R3, 0x1 ;  /* 0x000000010303781a */ /* 0x000fe40000000200 */
[----:B------:R-:W-:-:S04]  /*0130*/  LEA R0, R5, R0, 0x8 ;  /* 0x0000000005007211 */ /* 0x000fc800078e40ff */
[----:B------:R-:W-:Y:S01]  /*0140*/  LEA.HI R4, R3, R0, RZ, 0x2 ;  /* 0x0000000003047211 */ /* 0x000fe200078f10ff */
[----:B------:R-:W2:Y:S01]  /*0150*/  LDC.64 R14, c[0x0][0x258] ;  /* 0x00009600ff0e7b82 */ /* 0x000ea20000000a00 */
[----:B------:R-:W-:Y:S02]  /*0160*/  ISETP.GE.AND P0, PT, R0, 0x1800, PT ;  /* 0x000018000000780c */ /* 0x000fe40003f06270 */
[----:B------:R-:W-:-:S05]  /*0170*/  SHF.R.S32.HI R33, RZ, 0x2, R4 ;  /* 0x00000002ff217819 */ /* 0x000fca0000011404 */
[----:B------:R-:W1:Y:S01]  /*0180*/  LDC.64 R2, c[0x0][0x228] ;  /* 0x00008a00ff027b82 */ /* 0x000e620000000a00 */
[----:B------:R-:W-:-:S05]  /*0190*/  IMAD.HI R6, R33, 0x2aaaaaab, RZ ;  /* 0x2aaaaaab21067827 */ /* 0x000fca00078e02ff */
[----:B------:R-:W-:Y:S02]  /*01a0*/  SHF.R.U32.HI R7, RZ, 0x1f, R6 ;  /* 0x0000001fff077819 */ /* 0x000fe40000011606 */
[----:B------:R-:W2:Y:S02]  /*01b0*/  LDC.64 R4, c[0x0][0x250] ;  /* 0x00009400ff047b82 */ /* 0x000ea40000000a00 */
[----:B------:R-:W-:-:S05]  /*01c0*/  LEA.HI R6, R6, R7, RZ, 0x1a ;  /* 0x0000000706067211 */ /* 0x000fca00078fd0ff */
[----:B------:R-:W-:Y:S01]  /*01d0*/  IMAD R33, R6, -0x180, R33 ;  /* 0xfffffe8006217824 */ /* 0x000fe200078e0221 */
[----:B------:R-:W3:Y:S03]  /*01e0*/  LDC.64 R28, c[0x0][0x278] ;  /* 0x00009e00ff1c7b82 */ /* 0x000ee60000000a00 */
[----:B01----:R-:W-:-:S05]  /*01f0*/  IMAD.WIDE R2, R33, 0x4, R2 ;  /* 0x0000000421027825 */ /* 0x003fca00078e0202 */
[----:B------:R-:W0:Y:S01]  /*0200*/  LDC.64 R6, c[0x0][0x240] ;  /* 0x00009000ff067b82 */ /* 0x000e220000000a00 */
[----:B------:R-:W5:Y:S04]  /*0210*/  @!P0 LDG.E.EL R26, desc[UR4][R2.64] ;  /* 0x00000004021a8981 */ /* 0x000f68000c2e1900 */
[----:B------:R1:W5:Y:S01]  /*0220*/  @!P0 LDG.E.EL R30, desc[UR4][R2.64] ;  /* 0x00000004021e8981 */ /* 0x000362000c2e1900 */
[----:B--2---:R-:W-:-:S05]  /*0230*/  IMAD.WIDE R4, R33, 0x4, R4 ;  /* 0x0000000421047825 */ /* 0x004fca00078e0204 */
[----:B------:R-:W2:Y:S04]  /*0240*/  @!P0 LDG.E.EL R18, desc[UR4][R4.64] ;  /* 0x0000000404128981 */ /* 0x000ea8000c2e1900 */
[----:B------:R-:W2:Y:S01]  /*0250*/  @!P0 LDG.E.EL R19, desc[UR4][R4.64] ;  /* 0x0000000404138981 */ /* 0x000ea2000c2e1900 */
[----:B---3--:R-:W-:-:S04]  /*0260*/  IMAD.WIDE R16, R33, 0x4, R16 ;  /* 0x0000000421107825 */ /* 0x008fc800078e0210 */
[----:B0-----:R-:W-:Y:S01]  /*0270*/  IMAD.WIDE R6, R0, 0x4, R6 ;  /* 0x0000000400067825 */ /* 0x001fe200078e0206 */
[----:B------:R-:W3:Y:S04]  /*0280*/  @!P0 LDG.E.EL R36, desc[UR4][R16.64] ;  /* 0x0000000410248981 */ /* 0x000ee8000c2e1900 */
[----:B------:R0:W3:Y:S04]  /*0290*/  @!P0 LDG.E.64 R20, desc[UR4][R6.64] ;  /* 0x0000000406148981 */ /* 0x0000e8000c1e1b00 */
[----:B------:R5:W3:Y:S01]  /*02a0*/  @!P0 LDG.E.EL R35, desc[UR4][R16.64] ;  /* 0x0000000410238981 */ /* 0x000ae2000c2e1900 */
[----:B-1----:R-:W-:Y:S01]  /*02b0*/  CS2R R2, SRZ ;  /* 0x0000000000027805 */ /* 0x002fe2000001ff00 */
[----:B----4-:R-:W-:Y:S01]  /*02c0*/  IMAD.WIDE R10, R33, 0x4, R10 ;  /* 0x00000004210a7825 */ /* 0x010fe200078e020a */
[----:B0-----:R-:W-:-:S04]  /*02d0*/  CS2R R6, SRZ ;  /* 0x0000000000067805 */ /* 0x001fc8000001ff00 */
[----:B------:R-:W4:Y:S01]  /*02e0*/  @!P0 LDG.E.EL R3, desc[UR4][R10.64] ;  /* 0x000000040a038981 */ /* 0x000f22000c2e1900 */
[C---:B-----5:R-:W-:Y:S01]  /*02f0*/  IMAD.WIDE R24, R33.reuse, 0x4, R8 ;  /* 0x0000000421187825 */ /* 0x060fe200078e0208 */
[----:B------:R-:W0:Y:S02]  /*0300*/  LDC.64 R16, c[0x0][0x270] ;  /* 0x00009c00ff107b82 */ /* 0x000e240000000a00 */
[----:B------:R1:W5:Y:S01]  /*0310*/  @!P0 LDG.E.EL R2, desc[UR4][R10.64] ;  /* 0x000000040a028981 */ /* 0x000362000c2e1900 */
[----:B------:R-:W-:-:S03]  /*0320*/  IMAD.WIDE R22, R33, 0x4, R22 ;  /* 0x0000000421167825 */ /* 0x000fc600078e0216 */
[----:B------:R-:W3:Y:S04]  /*0330*/  @!P0 LDG.E.EL R7, desc[UR4][R24.64] ;  /* 0x0000000418078981 */ /* 0x000ee8000c2e1900 */
[----:B------:R1:W3:Y:S02]  /*0340*/  @!P0 LDG.E.EL R6, desc[UR4][R24.64] ;  /* 0x0000000418068981 */ /* 0x0002e4000c2e1900 */
[----:B-1----:R-:W-:-:S06]  /*0350*/  CS2R R10, SRZ ;  /* 0x00000000000a7805 */ /* 0x002fcc000001ff00 */
[----:B------:R-:W3:Y:S01]  /*0360*/  @!P0 LDG.E.EL R11, desc[UR4][R22.64] ;  /* 0x00000004160b8981 */ /* 0x000ee2000c2e1900 */
[----:B------:R-:W1:Y:S03]  /*0370*/  LDC.64 R24, c[0x0][0x280] ;  /* 0x0000a000ff187b82 */ /* 0x000e660000000a00 */
[----:B------:R0:W3:Y:S05]  /*0380*/  @!P0 LDG.E.EL R10, desc[UR4][R22.64] ;  /* 0x00000004160a8981 */ /* 0x0000ea000c2e1900 */
[----:B0-----:R-:W0:Y:S01]  /*0390*/  LDC.64 R22, c[0x0][0x288] ;  /* 0x0000a200ff167b82 */ /* 0x001e220000000a00 */
[----:B------:R-:W-:Y:S01]  /*03a0*/  CS2R R4, SRZ ;  /* 0x0000000000047805 */ /* 0x000fe2000001ff00 */
[----:B------:R-:W-:Y:S01]  /*03b0*/  IMAD.WIDE R12, R33, 0x4, R12 ;  /* 0x00000004210c7825 */ /* 0x000fe200078e020c */
[----:B------:R-:W-:-:S03]  /*03c0*/  CS2R R8, SRZ ;  /* 0x0000000000087805 */ /* 0x000fc6000001ff00 */
[C---:B------:R-:W-:Y:S01]  /*03d0*/  IMAD.WIDE R14, R33.reuse, 0x4, R14 ;  /* 0x00000004210e7825 */ /* 0x040fe200078e020e */
[----:B------:R-:W4:Y:S03]  /*03e0*/  @!P0 LDG.E.EL R4, desc[UR4][R12.64] ;  /* 0x000000040c048981 */ /* 0x000f26000c2e1900 */
[C---:B------:R-:W-:Y:S01]  /*03f0*/  IMAD.WIDE R16, R33.reuse, 0x4, R16 ;  /* 0x0000000421107825 */ /* 0x040fe200078e0210 */
[----:B------:R1:W4:Y:S03]  /*0400*/  @!P0 LDG.E.EL R5, desc[UR4][R12.64] ;  /* 0x000000040c058981 */ /* 0x000326000c2e1900 */
[C---:B-1----:R-:W-:Y:S01]  /*0410*/  IMAD.WIDE R24, R33.reuse, 0x4, R24 ;  /* 0x0000000421187825 */ /* 0x042fe200078e0218 */
[----:B------:R-:W4:Y:S03]  /*0420*/  @!P0 LDG.E.EL R8, desc[UR4][R14.64] ;  /* 0x000000040e088981 */ /* 0x000f26000c2e1900 */
[----:B------:R-:W-:Y:S01]  /*0430*/  IMAD.WIDE R28, R33, 0x4, R28 ;  /* 0x00000004211c7825 */ /* 0x000fe200078e021c */
[----:B------:R1:W4:Y:S01]  /*0440*/  @!P0 LDG.E.EL R9, desc[UR4][R14.64] ;  /* 0x000000040e098981 */ /* 0x000322000c2e1900 */
[----:B------:R-:W-:-:S02]  /*0450*/  CS2R R12, SRZ ;  /* 0x00000000000c7805 */ /* 0x000fc4000001ff00 */
[----:B0-----:R-:W-:-:S04]  /*0460*/  IMAD.WIDE R22, R33, 0x4, R22 ;  /* 0x0000000421167825 */ /* 0x001fc800078e0216 */
[----:B------:R-:W4:Y:S01]  /*0470*/  @!P0 LDG.E.EL R13, desc[UR4][R16.64] ;  /* 0x00000004100d8981 */ /* 0x000f22000c2e1900 */
[----:B-1----:R-:W-:-:S03]  /*0480*/  CS2R R14, SRZ ;  /* 0x00000000000e7805 */ /* 0x002fc6000001ff00 */
[----:B------:R0:W4:Y:S04]  /*0490*/  @!P0 LDG.E.EL R12, desc[UR4][R16.64] ;  /* 0x00000004100c8981 */ /* 0x000128000c2e1900 */
[----:B------:R-:W4:Y:S04]  /*04a0*/  @!P0 LDG.E.EL R15, desc[UR4][R28.64] ;  /* 0x000000041c0f8981 */ /* 0x000f28000c2e1900 */
[----:B------:R1:W5:Y:S01]  /*04b0*/  @!P0 LDG.E.EL R14, desc[UR4][R28.64] ;  /* 0x000000041c0e8981 */ /* 0x000362000c2e1900 */
[----:B0-----:R-:W0:Y:S01]  /*04c0*/  LDC.64 R16, c[0x0][0x268] ;  /* 0x00009a00ff107b82 */ /* 0x001e220000000a00 */
[----:B-1----:R-:W-:-:S06]  /*04d0*/  CS2R R28, SRZ ;  /* 0x00000000001c7805 */ /* 0x002fcc000001ff00 */
[----:B------:R-:W5:Y:S04]  /*04e0*/  @!P0 LDG.E.EL R29, desc[UR4][R22.64] ;  /* 0x00000004161d8981 */ /* 0x000f68000c2e1900 */
[----:B------:R1:W5:Y:S01]  /*04f0*/  @!P0 LDG.E.EL R28, desc[UR4][R22.64] ;  /* 0x00000004161c8981 */ /* 0x000362000c2e1900 */
[C---:B0-----:R-:W-:Y:S01]  /*0500*/  IMAD.WIDE R16, R0.reuse, 0x4, R16 ;  /* 0x0000000400107825 */ /* 0x041fe200078e0210 */
[----:B-1----:R-:W0:Y:S03]  /*0510*/  LDC.64 R22, c[0x0][0x218] ;  /* 0x00008600ff167b82 */ /* 0x002e260000000a00 */
[----:B0-----:R-:W-:-:S04]  /*0520*/  IMAD.WIDE R22, R0, 0x4, R22 ;  /* 0x0000000400167825 */ /* 0x001fc800078e0216 */
[----:B------:R-:W-:Y:S01]  /*0530*/  FADD R31, R26, 9.9999997473787516356e-06 ;  /* 0x3727c5ac1a1f7421 */ /* 0x000fe20000000000 */
[----:B------:R-:W-:-:S05]  /*0540*/  FADD R30, R30, 9.9999997473787516356e-06 ;  /* 0x3727c5ac1e1e7421 */ /* 0x000fca0000000000 */
[----:B------:R-:W0:Y:S01]  /*0550*/  MUFU.SQRT R31, R31 ;  /* 0x0000001f001f7308 */ /* 0x000e220000002000 */
[----:B------:R-:W-:Y:S01]  /*0560*/  CS2R R26, SRZ ;  /* 0x00000000001a7805 */ /* 0x000fe2000001ff00 */
[----:B--2---:R-:W-:-:S05]  /*0570*/  FADD R33, R18, 9.9999997473787516356e-06 ;  /* 0x3727c5ac12217421 */ /* 0x004fca0000000000 */
[----:B------:R-:W2:Y:S01]  /*0580*/  @!P0 LDG.E.EL R26, desc[UR4][R24.64] ;  /* 0x00000004181a8981 */ /* 0x000ea2000c2e1900 */
[----:B------:R1:W1:Y:S01]  /*0590*/  MUFU.SQRT R34, R30 ;  /* 0x0000001e00227308 */ /* 0x0002620000002000 */
[----:B------:R-:W-:Y:S02]  /*05a0*/  FADD R32, R19, 9.9999997473787516356e-06 ;  /* 0x3727c5ac13207421 */ /* 0x000fe40000000000 */
[----:B------:R1:W2:Y:S01]  /*05b0*/  @!P0 LDG.E.EL R27, desc[UR4][R24.64] ;  /* 0x00000004181b8981 */ /* 0x0002a2000c2e1900 */
[----:B0-----:R-:W-:-:S04]  /*05c0*/  FSETP.GT.AND P6, PT, R31, 8.50705917302346158658e+37, PT ;  /* 0x7e8000001f00780b */ /* 0x001fc80003fc4000 */
[----:B------:R-:W0:Y:S01]  /*05d0*/  MUFU.SQRT R33, R33 ;  /* 0x0000002100217308 */ /* 0x000e220000002000 */
[----:B-1----:R-:W-:Y:S01]  /*05e0*/  HFMA2.MMA R30, -RZ, RZ, 1.625, 0 ;  /* 0x3e800000ff1e7435 */ /* 0x002fe200000001ff */
[----:B------:R-:W-:-:S06]  /*05f0*/  FSETP.GEU.AND P1, PT, R31, 1.175494350822287508e-38, PT ;  /* 0x008000001f00780b */ /* 0x000fcc0003f2e000 */
[----:B------:R-:W1:Y:S01]  /*0600*/  MUFU.SQRT R24, R32 ;  /* 0x0000002000187308 */ /* 0x000e620000002000 */
[C---:B------:R-:W-:Y:S02]  /*0610*/  FSETP.GT.AND P2, PT, R34.reuse, 8.50705917302346158658e+37, PT ;  /* 0x7e8000002200780b */ /* 0x040fe40003f44000 */
[----:B------:R-:W-:Y:S01]  /*0620*/  FSETP.GEU.AND P3, PT, R34, 1.175494350822287508e-38, PT ;  /* 0x008000002200780b */ /* 0x000fe20003f6e000 */
[----:B------:R-:W-:Y:S01]  /*0630*/  @P6 FMUL R31, R31, 0.25 ;  /* 0x3e8000001f1f6820 */ /* 0x000fe20000400000 */
[----:B------:R-:W-:Y:S02]  /*0640*/  FSEL R25, R30, 1, P6 ;  /* 0x3f8000001e197808 */ /* 0x000fe40003000000 */
[----:B0-----:R-:W-:Y:S01]  /*0650*/  FSETP.GT.AND P4, PT, R33, 8.50705917302346158658e+37, PT ;  /* 0x7e8000002100780b */ /* 0x001fe20003f84000 */
[----:B------:R-:W-:Y:S02]  /*0660*/  @!P1 FMUL R31, R31, 16777216 ;  /* 0x4b8000001f1f9820 */ /* 0x000fe40000400000 */
[----:B------:R-:W-:Y:S01]  /*0670*/  @!P1 FMUL R25, R25, 16777216 ;  /* 0x4b80000019199820 */ /* 0x000fe20000400000 */
[----:B-1----:R-:W-:-:S03]  /*0680*/  FSETP.GT.AND P6, PT, R24, 8.50705917302346158658e+37, PT ;  /* 0x7e8000001800780b */ /* 0x002fc60003fc4000 */
[----:B------:R-:W-:Y:S01]  /*0690*/  @P2 FMUL R34, R34, 0.25 ;  /* 0x3e80000022222820 */ /* 0x000fe20000400000 */
[----:B------:R-:W-:Y:S02]  /*06a0*/  FSETP.GEU.AND P1, PT, R24, 1.175494350822287508e-38, PT ;  /* 0x008000001800780b */ /* 0x000fe40003f2e000 */
[C---:B------:R-:W-:Y:S01]  /*06b0*/  FSETP.GEU.AND P5, PT, R33.reuse, 1.175494350822287508e-38, PT ;  /* 0x008000002100780b */ /* 0x040fe20003fae000 */
[----:B------:R-:W-:Y:S01]  /*06c0*/  @!P3 FMUL R34, R34, 16777216 ;  /* 0x4b8000002222b820 */ /* 0x000fe20000400000 */
[----:B------:R-:W-:Y:S01]  /*06d0*/  CS2R R18, SRZ ;  /* 0x0000000000127805 */ /* 0x000fe2000001ff00 */
[----:B------:R-:W0:Y:S01]  /*06e0*/  MUFU.RCP R32, R31 ;  /* 0x0000001f00207308 */ /* 0x000e220000001000 */
[----:B------:R-:W-:-:S04]  /*06f0*/  @P4 FMUL R33, R33, 0.25 ;  /* 0x3e80000021214820 */ /* 0x000fc80000400000 */
[----:B------:R1:W2:Y:S01]  /*0700*/  @!P0 LDG.E.64 R18, desc[UR4][R16.64] ;  /* 0x0000000410128981 */ /* 0x0002a2000c1e1b00 */
[----:B------:R-:W-:Y:S02]  /*0710*/  @P6 FMUL R24, R24, 0.25 ;  /* 0x3e80000018186820 */ /* 0x000fe40000400000 */
[----:B------:R-:W0:Y:S02]  /*0720*/  MUFU.RCP R34, R34 ;  /* 0x0000002200227308 */ /* 0x000e240000001000 */
[----:B------:R-:W-:Y:S01]  /*0730*/  @!P1 FMUL R24, R24, 16777216 ;  /* 0x4b80000018189820 */ /* 0x000fe20000400000 */
[----:B------:R-:W-:Y:S01]  /*0740*/  @!P5 FMUL R33, R33, 16777216 ;  /* 0x4b8000002121d820 */ /* 0x000fe20000400000 */
[----:B-1----:R-:W-:-:S04]  /*0750*/  FSEL R17, R30, 1, P2 ;  /* 0x3f8000001e117808 */ /* 0x002fc80001000000 */
[----:B------:R-:W1:Y:S01]  /*0760*/  MUFU.RCP R24, R24 ;  /* 0x0000001800187308 */ /* 0x000e620000001000 */
[----:B0-----:R-:W-:Y:S01]  /*0770*/  FMUL R31, R32, R25 ;  /* 0x00000019201f7220 */ /* 0x001fe20000400000 */
[----:B------:R-:W-:-:S06]  /*0780*/  @!P3 FMUL R17, R17, 16777216 ;  /* 0x4b8000001111b820 */ /* 0x000fcc0000400000 */
[----:B------:R-:W0:Y:S01]  /*0790*/  MUFU.RCP R33, R33 ;  /* 0x0000002100217308 */ /* 0x000e220000001000 */
[----:B------:R-:W-:Y:S01]  /*07a0*/  FMUL R32, R34, R17 ;  /* 0x0000001122207220 */ /* 0x000fe20000400000 */
[C---:B------:R-:W-:Y:S02]  /*07b0*/  FSEL R17, R30.reuse, 1, P6 ;  /* 0x3f8000001e117808 */ /* 0x040fe40003000000 */
[----:B------:R-:W-:-:S03]  /*07c0*/  FSEL R16, R30, 1, P4 ;  /* 0x3f8000001e107808 */ /* 0x000fc60002000000 */
[----:B------:R-:W-:Y:S02]  /*07d0*/  @!P1 FMUL R17, R17, 16777216 ;  /* 0x4b80000011119820 */ /* 0x000fe40000400000 */
[----:B------:R-:W-:Y:S02]  /*07e0*/  @!P5 FMUL R16, R16, 16777216 ;  /* 0x4b8000001010d820 */ /* 0x000fe40000400000 */
[----:B-1----:R-:W-:Y:S02]  /*07f0*/  FMUL R34, R24, R17 ;  /* 0x0000001118227220 */ /* 0x002fe40000400000 */
[----:B------:R-:W1:Y:S01]  /*0800*/  LDC.64 R24, c[0x0][0x290] ;  /* 0x0000a400ff187b82 */ /* 0x000e620000000a00 */
[----:B0-----:R-:W-:Y:S01]  /*0810*/  FMUL R33, R33, R16 ;  /* 0x0000001021217220 */ /* 0x001fe20000400000 */
[----:B------:R-:W-:-:S06]  /*0820*/  CS2R R16, SRZ ;  /* 0x0000000000107805 */ /* 0x000fcc000001ff00 */
[----:B------:R0:W2:Y:S01]  /*0830*/  @!P0 LDG.E.64 R16, desc[UR4][R22.64] ;  /* 0x0000000416108981 */ /* 0x0000a2000c1e1b00 */
[----:B---3--:R-:W-:Y:S01]  /*0840*/  FADD R37, -R36, R21 ;  /* 0x0000001524257221 */ /* 0x008fe20000000100 */
[----:B------:R-:W-:Y:S01]  /*0850*/  FADD R36, -R35, R20 ;  /* 0x0000001423247221 */ /* 0x000fe20000000100 */
[----:B------:R-:W-:Y:S01]  /*0860*/  CS2R R20, SRZ ;  /* 0x0000000000147805 */ /* 0x000fe2000001ff00 */
[----:B-1----:R-:W-:-:S05]  /*0870*/  IMAD.WIDE R24, R0, 0x4, R24 ;  /* 0x0000000400187825 */ /* 0x002fca00078e0218 */
[----:B------:R-:W3:Y:S01]  /*0880*/  @!P0 LDG.E.64 R20, desc[UR4][R24.64] ;  /* 0x0000000418148981 */ /* 0x000ee2000c1e1b00 */
[----:B----4-:R-:W-:Y:S01]  /*0890*/  FADD R15, R15, 9.9999997473787516356e-06 ;  /* 0x3727c5ac0f0f7421 */ /* 0x010fe20000000000 */
[----:B-----5:R-:W-:-:S03]  /*08a0*/  FADD R14, R14, 9.9999997473787516356e-06 ;  /* 0x3727c5ac0e0e7421 */ /* 0x020fc60000000000 */
[----:B0-----:R-:W0:Y:S08]  /*08b0*/  MUFU.SQRT R22, R15 ;  /* 0x0000000f00167308 */ /* 0x001e300000002000 */
[----:B------:R-:W1:Y:S01]  /*08c0*/  MUFU.SQRT R35, R14 ;  /* 0x0000000e00237308 */ /* 0x000e620000002000 */
[C---:B0-----:R-:W-:Y:S02]  /*08d0*/  FSETP.GT.AND P2, PT, R22.reuse, 8.50705917302346158658e+37, PT ;  /* 0x7e8000001600780b */ /* 0x041fe40003f44000 */
[----:B------:R-:W-:-:S02]  /*08e0*/  FSETP.GEU.AND P4, PT, R22, 1.175494350822287508e-38, PT ;  /* 0x008000001600780b */ /* 0x000fc40003f8e000 */
[C---:B-1----:R-:W-:Y:S02]  /*08f0*/  FSETP.GT.AND P1, PT, R35.reuse, 8.50705917302346158658e+37, PT ;  /* 0x7e8000002300780b */ /* 0x042fe40003f24000 */
[----:B------:R-:W-:-:S07]  /*0900*/  FSETP.GEU.AND P3, PT, R35, 1.175494350822287508e-38, PT ;  /* 0x008000002300780b */ /* 0x000fce0003f6e000 */
[----:B------:R-:W-:-:S04]  /*0910*/  @P2 FMUL R22, R22, 0.25 ;  /* 0x3e80000016162820 */ /* 0x000fc80000400000 */
[----:B------:R-:W-:Y:S01]  /*0920*/  @!P4 FMUL R22, R22, 16777216 ;  /* 0x4b8000001616c820 */ /* 0x000fe20000400000 */
[----:B------:R-:W-:-:S04]  /*0930*/  @P1 FMUL R35, R35, 0.25 ;  /* 0x3e80000023231820 */ /* 0x000fc80000400000 */
[----:B------:R-:W-:Y:S01]  /*0940*/  @!P3 FMUL R35, R35, 16777216 ;  /* 0x4b8000002323b820 */ /* 0x000fe20000400000 */
[----:B------:R-:W0:Y:S01]  /*0950*/  MUFU.RCP R22, R22 ;  /* 0x0000001600167308 */ /* 0x000e220000001000 */
[----:B------:R-:W-:-:S07]  /*0960*/  FSEL R15, R30, 1, P2 ;  /* 0x3f8000001e0f7808 */ /* 0x000fce0001000000 */
[----:B------:R-:W1:Y:S01]  /*0970*/  MUFU.RCP R35, R35 ;  /* 0x0000002300237308 */ /* 0x000e620000001000 */
[----:B------:R-:W-:Y:S01]  /*0980*/  FSEL R14, R30, 1, P1 ;  /* 0x3f8000001e0e7808 */ /* 0x000fe20000800000 */
[----:B------:R-:W-:Y:S01]  /*0990*/  FMUL R37, R34, R37 ;  /* 0x0000002522257220 */ /* 0x000fe20000400000 */
[----:B------:R-:W-:Y:S01]  /*09a0*/  FMUL R36, R33, R36 ;  /* 0x0000002421247220 */ /* 0x000fe20000400000 */
[----:B------:R-:W-:Y:S02]  /*09b0*/  @!P4 FMUL R15, R15, 16777216 ;  /* 0x4b8000000f0fc820 */ /* 0x000fe40000400000 */
[----:B------:R-:W-:Y:S01]  /*09c0*/  @!P3 FMUL R14, R14, 16777216 ;  /* 0x4b8000000e0eb820 */ /* 0x000fe20000400000 */
[----:B------:R-:W-:Y:S01]  /*09d0*/  FFMA R10, R37, R9, R10 ;  /* 0x00000009250a7223 */ /* 0x000fe2000000000a */
[----:B------:R-:W-:Y:S01]  /*09e0*/  FFMA R11, R36, R8, R11 ;  /* 0x00000008240b7223 */ /* 0x000fe2000000000b */
[----:B0-----:R-:W-:Y:S01]  /*09f0*/  FMUL R15, R22, R15 ;  /* 0x0000000f160f7220 */ /* 0x001fe20000400000 */
[----:B------:R-:W0:Y:S01]  /*0a00*/  LDC.64 R8, c[0x0][0x210] ;  /* 0x00008400ff087b82 */ /* 0x000e220000000a00 */
[----:B-1----:R-:W-:Y:S01]  /*0a10*/  FMUL R14, R35, R14 ;  /* 0x0000000e230e7220 */ /* 0x002fe20000400000 */
[----:B0-----:R-:W-:-:S04]  /*0a20*/  IMAD.WIDE R8, R0, 0x4, R8 ;  /* 0x0000000400087825 */ /* 0x001fc800078e0208 */
[----:B--2---:R-:W-:Y:S01]  /*0a30*/  FADD R12, -R12, R19 ;  /* 0x000000130c0c7221 */ /* 0x004fe20000000100 */
[----:B------:R-:W-:-:S03]  /*0a40*/  FADD R13, -R13, R18 ;  /* 0x000000120d0d7221 */ /* 0x000fc60000000100 */
[----:B------:R-:W-:Y:S01]  /*0a50*/  FMUL R15, R15, R12 ;  /* 0x0000000c0f0f7220 */ /* 0x000fe20000400000 */
[----:B------:R-:W-:-:S03]  /*0a60*/  FMUL R14, R14, R13 ;  /* 0x0000000d0e0e7220 */ /* 0x000fc60000400000 */
[----:B------:R-:W-:Y:S01]  /*0a70*/  FFMA R15, R15, R27, R28 ;  /* 0x0000001b0f0f7223 */ /* 0x000fe2000000001c */
[----:B------:R-:W-:Y:S01]  /*0a80*/  FFMA R14, R14, R26, R29 ;  /* 0x0000001a0e0e7223 */ /* 0x000fe2000000001d */
[----:B------:R-:W-:Y:S01]  /*0a90*/  FADD R17, -R2, R17 ;  /* 0x0000001102117221 */ /* 0x000fe20000000100 */
[----:B------:R-:W-:-:S03]  /*0aa0*/  FADD R16, -R3, R16 ;  /* 0x0000001003107221 */ /* 0x000fc60000000100 */
[----:B------:R-:W-:Y:S01]  /*0ab0*/  FMUL R17, R32, R17 ;  /* 0x0000001120117220 */ /* 0x000fe20000400000 */
[----:B------:R-:W-:-:S03]  /*0ac0*/  FMUL R16, R31, R16 ;  /* 0x000000101f107220 */ /* 0x000fc60000400000 */
[----:B------:R-:W-:Y:S01]  /*0ad0*/  FFMA R5, R17, R5, R6 ;  /* 0x0000000511057223 */ /* 0x000fe20000000006 */
[----:B------:R-:W-:-:S03]  /*0ae0*/  FFMA R4, R16, R4, R7 ;  /* 0x0000000410047223 */ /* 0x000fc60000000007 */
[----:B------:R-:W-:Y:S01]  /*0af0*/  FADD R10, R10, R5 ;  /* 0x000000050a0a7221 */ /* 0x000fe20000000000 */
[----:B------:R-:W-:-:S03]  /*0b00*/  FADD R11, R11, R4 ;  /* 0x000000040b0b7221 */ /* 0x000fc60000000000 */
[----:B------:R-:W-:Y:S01]  /*0b10*/  FADD R10, R15, R10 ;  /* 0x0000000a0f0a7221 */ /* 0x000fe20000000000 */
[----:B------:R-:W-:-:S04]  /*0b20*/  FADD R11, R14, R11 ;  /* 0x0000000b0e0b7221 */ /* 0x000fc80000000000 */
[C---:B---3--:R-:W-:Y:S01]  /*0b30*/  FSETP.GEU.AND P2, PT, R10.reuse, -R21, PT ;  /* 0x800000150a00720b */ /* 0x048fe20003f4e000 */
[----:B------:R-:W-:Y:S01]  /*0b40*/  FADD R10, R10, R21 ;  /* 0x000000150a0a7221 */ /* 0x000fe20000000000 */
[C---:B------:R-:W-:Y:S01]  /*0b50*/  FADD R2, R11.reuse, R20 ;  /* 0x000000140b027221 */ /* 0x040fe20000000000 */
[----:B------:R-:W-:-:S03]  /*0b60*/  FSETP.GEU.AND P1, PT, R11, -R20, PT ;  /* 0x800000140b00720b */ /* 0x000fc60003f2e000 */
[----:B------:R-:W-:Y:S02]  /*0b70*/  FSEL R3, R10, RZ, P2 ;  /* 0x000000ff0a037208 */ /* 0x000fe40001000000 */
[----:B------:R-:W-:Y:S01]  /*0b80*/  FSEL R2, R2, RZ, P1 ;  /* 0x000000ff02027208 */ /* 0x000fe20000800000 */
[----:B------:R-:W-:Y:S07]  /*0b90*/  @P0 EXIT ;  /* 0x000000000000094d */ /* 0x000fee0003800000 */
[----:B------:R-:W-:Y:S01]  /*0ba0*/  STG.E.64 desc[UR4][R8.64], R2 ;  /* 0x0000000208007986 */ /* 0x000fe2000c101b04 */
[----:B------:R-:W-:Y:S05]  /*0bb0*/  EXIT ;  /* 0x000000000000794d */ /* 0x000fea0003800000 */
.L_x_0:
[----:B------:R-:W-:-:S00]  /*0bc0*/  BRA `(.L_x_0) ;  /* 0xfffffffc00fc7947 */ /* 0x000fc0000383ffff */
[----:B------:R-:W-:-:S00]  /*0bd0*/  NOP ;  /* 0x0000000000007918 */ /* 0x000fc00000000000 */
        /* <DEDUP_REMOVED lines=10> */
.L_x_1:


//--------------------- .nv.global.init           --------------------------
	.section	.nv.global.init,"aw",@progbits
.nv.global.init:
	.type		_$_str,@object
	.size		_$_str,(_$_str_$_2 - _$_str)
_$_str:
        /*0000*/ 	.byte	0x5f, 0x5f, 0x43, 0x55, 0x44, 0x41, 0x5f, 0x46, 0x54, 0x5a, 0x00
	.type		_$_str_$_2,@object
	.size		_$_str_$_2,(.L_1 - _$_str_$_2)
_$_str_$_2:
        /*000b*/ 	.byte	0x5f, 0x5f, 0x43, 0x55, 0x44, 0x41, 0x5f, 0x50, 0x52, 0x45, 0x43, 0x5f, 0x53, 0x51, 0x52, 0x54
        /*001b*/ 	.byte	0x00
.L_1:


//--------------------- .nv.constant0.triton_poi_fused__native_batch_norm_legit_no_training_add_relu_46 --------------------------
	.section	.nv.constant0.triton_poi_fused__native_batch_norm_legit_no_training_add_relu_46,"a",@progbits
	.sectionflags	@""
	.align	4
.nv.constant0.triton_poi_fused__native_batch_norm_legit_no_training_add_relu_46:
	.zero		668
